//
// Generated by NVIDIA NVVM Compiler
//
// Compiler Build ID: CL-36424714
// Cuda compilation tools, release 13.0, V13.0.88
// Based on NVVM 20.0.0
//

.version 9.0
.target sm_100
.address_size 64

	// .globl	_Z11dense_esuhmIfEvPKT_S2_PS0_iPKi

.visible .entry _Z11dense_esuhmIfEvPKT_S2_PS0_iPKi(
	.param .u64 .ptr .align 1 _Z11dense_esuhmIfEvPKT_S2_PS0_iPKi_param_0,
	.param .u64 .ptr .align 1 _Z11dense_esuhmIfEvPKT_S2_PS0_iPKi_param_1,
	.param .u64 .ptr .align 1 _Z11dense_esuhmIfEvPKT_S2_PS0_iPKi_param_2,
	.param .u32 _Z11dense_esuhmIfEvPKT_S2_PS0_iPKi_param_3,
	.param .u64 .ptr .align 1 _Z11dense_esuhmIfEvPKT_S2_PS0_iPKi_param_4
)
{
	.reg .pred 	%p<5>;
	.reg .b32 	%r<20>;
	.reg .b32 	%f<4>;
	.reg .b64 	%rd<16>;

	ld.param.u64 	%rd4, [_Z11dense_esuhmIfEvPKT_S2_PS0_iPKi_param_0];
	ld.param.u64 	%rd5, [_Z11dense_esuhmIfEvPKT_S2_PS0_iPKi_param_1];
	ld.param.u64 	%rd6, [_Z11dense_esuhmIfEvPKT_S2_PS0_iPKi_param_2];
	ld.param.u32 	%r14, [_Z11dense_esuhmIfEvPKT_S2_PS0_iPKi_param_3];
	ld.param.u64 	%rd7, [_Z11dense_esuhmIfEvPKT_S2_PS0_iPKi_param_4];
	cvta.to.global.u64 	%rd8, %rd7;
	mov.u32 	%r1, %ctaid.x;
	mov.u32 	%r17, %tid.x;
	mul.wide.u32 	%rd9, %r1, 4;
	add.s64 	%rd10, %rd8, %rd9;
	ld.global.nc.u32 	%r15, [%rd10+4];
	ld.global.nc.u32 	%r3, [%rd10];
	sub.s32 	%r4, %r15, %r3;
	setp.ge.s32 	%p1, %r17, %r14;
	@%p1 bra 	$L__BB0_6;
	mul.lo.s32 	%r5, %r14, %r1;
	mov.u32 	%r6, %ntid.x;
	cvta.to.global.u64 	%rd1, %rd5;
	cvta.to.global.u64 	%rd2, %rd4;
	cvta.to.global.u64 	%rd3, %rd6;
$L__BB0_2:
	setp.ge.s32 	%p2, %r17, %r4;
	@%p2 bra 	$L__BB0_5;
	add.s32 	%r16, %r17, %r5;
	mul.wide.s32 	%rd11, %r16, 4;
	add.s64 	%rd12, %rd1, %rd11;
	ld.global.nc.f32 	%f1, [%rd12];
	add.s32 	%r18, %r3, %r17;
	mov.u32 	%r19, %r17;
$L__BB0_4:
	mul.wide.s32 	%rd13, %r18, 4;
	add.s64 	%rd14, %rd3, %rd13;
	add.s64 	%rd15, %rd2, %rd13;
	ld.global.nc.f32 	%f2, [%rd15];
	add.f32 	%f3, %f1, %f2;
	st.global.f32 	[%rd14], %f3;
	add.s32 	%r19, %r19, %r14;
	add.s32 	%r18, %r18, %r14;
	setp.lt.s32 	%p3, %r19, %r4;
	@%p3 bra 	$L__BB0_4;
$L__BB0_5:
	add.s32 	%r17, %r17, %r6;
	setp.lt.s32 	%p4, %r17, %r14;
	@%p4 bra 	$L__BB0_2;
$L__BB0_6:
	ret;

}
	// .globl	_Z12dense_esuhm2IfEvPKT_S2_PS0_iPKi
.visible .entry _Z12dense_esuhm2IfEvPKT_S2_PS0_iPKi(
	.param .u64 .ptr .align 1 _Z12dense_esuhm2IfEvPKT_S2_PS0_iPKi_param_0,
	.param .u64 .ptr .align 1 _Z12dense_esuhm2IfEvPKT_S2_PS0_iPKi_param_1,
	.param .u64 .ptr .align 1 _Z12dense_esuhm2IfEvPKT_S2_PS0_iPKi_param_2,
	.param .u32 _Z12dense_esuhm2IfEvPKT_S2_PS0_iPKi_param_3,
	.param .u64 .ptr .align 1 _Z12dense_esuhm2IfEvPKT_S2_PS0_iPKi_param_4
)
{
	.reg .pred 	%p<5>;
	.reg .b32 	%r<20>;
	.reg .b32 	%f<4>;
	.reg .b64 	%rd<16>;

	ld.param.u64 	%rd4, [_Z12dense_esuhm2IfEvPKT_S2_PS0_iPKi_param_0];
	ld.param.u64 	%rd5, [_Z12dense_esuhm2IfEvPKT_S2_PS0_iPKi_param_1];
	ld.param.u64 	%rd6, [_Z12dense_esuhm2IfEvPKT_S2_PS0_iPKi_param_2];
	ld.param.u32 	%r14, [_Z12dense_esuhm2IfEvPKT_S2_PS0_iPKi_param_3];
	ld.param.u64 	%rd7, [_Z12dense_esuhm2IfEvPKT_S2_PS0_iPKi_param_4];
	cvta.to.global.u64 	%rd8, %rd7;
	mov.u32 	%r1, %ctaid.x;
	mul.wide.u32 	%rd9, %r1, 4;
	add.s64 	%rd10, %rd8, %rd9;
	ld.global.nc.u32 	%r2, [%rd10];
	ld.global.nc.u32 	%r15, [%rd10+4];
	sub.s32 	%r3, %r15, %r2;
	mov.u32 	%r17, %tid.x;
	setp.ge.s32 	%p1, %r17, %r14;
	@%p1 bra 	$L__BB1_6;
	mul.lo.s32 	%r5, %r14, %r1;
	mov.u32 	%r6, %ntid.x;
	cvta.to.global.u64 	%rd1, %rd5;
	cvta.to.global.u64 	%rd2, %rd4;
	cvta.to.global.u64 	%rd3, %rd6;
$L__BB1_2:
	setp.ge.s32 	%p2, %r17, %r3;
	@%p2 bra 	$L__BB1_5;
	add.s32 	%r16, %r17, %r5;
	mul.wide.s32 	%rd11, %r16, 4;
	add.s64 	%rd12, %rd1, %rd11;
	ld.global.nc.f32 	%f1, [%rd12];
	add.s32 	%r18, %r2, %r17;
	mov.u32 	%r19, %r17;
$L__BB1_4:
	mul.wide.s32 	%rd13, %r18, 4;
	add.s64 	%rd14, %rd3, %rd13;
	add.s64 	%rd15, %rd2, %rd13;
	ld.global.nc.f32 	%f2, [%rd15];
	add.f32 	%f3, %f1, %f2;
	st.global.f32 	[%rd14], %f3;
	add.s32 	%r19, %r19, %r14;
	add.s32 	%r18, %r18, %r14;
	setp.lt.s32 	%p3, %r19, %r3;
	@%p3 bra 	$L__BB1_4;
$L__BB1_5:
	add.s32 	%r17, %r17, %r6;
	setp.lt.s32 	%p4, %r17, %r14;
	@%p4 bra 	$L__BB1_2;
$L__BB1_6:
	ret;

}
	// .globl	_Z12dense_esuhm3IfEvPKT_S2_PS0_iPKi
.visible .entry _Z12dense_esuhm3IfEvPKT_S2_PS0_iPKi(
	.param .u64 .ptr .align 1 _Z12dense_esuhm3IfEvPKT_S2_PS0_iPKi_param_0,
	.param .u64 .ptr .align 1 _Z12dense_esuhm3IfEvPKT_S2_PS0_iPKi_param_1,
	.param .u64 .ptr .align 1 _Z12dense_esuhm3IfEvPKT_S2_PS0_iPKi_param_2,
	.param .u32 _Z12dense_esuhm3IfEvPKT_S2_PS0_iPKi_param_3,
	.param .u64 .ptr .align 1 _Z12dense_esuhm3IfEvPKT_S2_PS0_iPKi_param_4
)
{
	.reg .pred 	%p<4>;
	.reg .b32 	%r<17>;
	.reg .b32 	%f<4>;
	.reg .b64 	%rd<16>;

	ld.param.u64 	%rd4, [_Z12dense_esuhm3IfEvPKT_S2_PS0_iPKi_param_0];
	ld.param.u64 	%rd5, [_Z12dense_esuhm3IfEvPKT_S2_PS0_iPKi_param_1];
	ld.param.u64 	%rd6, [_Z12dense_esuhm3IfEvPKT_S2_PS0_iPKi_param_2];
	ld.param.u32 	%r10, [_Z12dense_esuhm3IfEvPKT_S2_PS0_iPKi_param_3];
	ld.param.u64 	%rd7, [_Z12dense_esuhm3IfEvPKT_S2_PS0_iPKi_param_4];
	cvta.to.global.u64 	%rd8, %rd7;
	mov.u32 	%r1, %ctaid.x;
	mul.wide.u32 	%rd9, %r1, 4;
	add.s64 	%rd10, %rd8, %rd9;
	ld.global.nc.u32 	%r2, [%rd10];
	ld.global.nc.u32 	%r11, [%rd10+4];
	sub.s32 	%r3, %r11, %r2;
	setp.lt.s32 	%p1, %r3, 1;
	@%p1 bra 	$L__BB2_5;
	mov.u32 	%r4, %tid.x;
	mul.lo.s32 	%r5, %r10, %r1;
	mov.u32 	%r6, %ntid.x;
	cvta.to.global.u64 	%rd1, %rd4;
	cvta.to.global.u64 	%rd2, %rd5;
	cvta.to.global.u64 	%rd3, %rd6;
	mov.b32 	%r16, 0;
$L__BB2_2:
	add.s32 	%r8, %r16, %r4;
	setp.ge.s32 	%p2, %r8, %r3;
	@%p2 bra 	$L__BB2_4;
	add.s32 	%r13, %r8, %r2;
	mul.wide.s32 	%rd11, %r13, 4;
	add.s64 	%rd12, %rd1, %rd11;
	ld.global.nc.f32 	%f1, [%rd12];
	rem.s32 	%r14, %r8, %r10;
	add.s32 	%r15, %r14, %r5;
	mul.wide.s32 	%rd13, %r15, 4;
	add.s64 	%rd14, %rd2, %rd13;
	ld.global.nc.f32 	%f2, [%rd14];
	add.f32 	%f3, %f1, %f2;
	add.s64 	%rd15, %rd3, %rd11;
	st.global.f32 	[%rd15], %f3;
$L__BB2_4:
	add.s32 	%r16, %r16, %r6;
	setp.lt.s32 	%p3, %r16, %r3;
	@%p3 bra 	$L__BB2_2;
$L__BB2_5:
	ret;

}


// ===== COMPILED SASS (sm_100) =====

	.target	sm_100

	.elftype	@"ET_EXEC"


//--------------------- .note.nv.tkinfo           --------------------------
	.section	.note.nv.tkinfo,"",@"SHT_NOTE"
	.sectionflags	@"SHF_NOTE_NV_TKINFO"
	.tkinfo
        /*0018*/ 	.word	0x00000002
        /*0030*/ 	.string	""
        /*0030*/ 	.string	"ptxas"
        /*0030*/ 	.string	"Cuda compilation tools, release 13.0, V13.0.88"
        /*0030*/ 	.string	"Build cuda_13.0.r13.0/compiler.36424714_0"
        /*0030*/ 	.string	"-arch sm_100 -m 64 "



//--------------------- .note.nv.cuinfo           --------------------------
	.section	.note.nv.cuinfo,"",@"SHT_NOTE"
	.sectionflags	@"SHF_NOTE_NV_CUINFO"
        /*0018*/ 	.short	0x0002
        /*001a*/ 	.short	0x0064
        /*001c*/ 	.short	0x0082
	.zero		2


//--------------------- .nv.info                  --------------------------
	.section	.nv.info,"",@"SHT_CUDA_INFO"
	.align	4


	//----- nvinfo : EIATTR_REGCOUNT
	.align		4
        /*0000*/ 	.byte	0x04, 0x2f
        /*0002*/ 	.short	(.L_1 - .L_0)
	.align		4
.L_0:
        /*0004*/ 	.word	index@(_Z11dense_esuhmIfEvPKT_S2_PS0_iPKi)
        /*0008*/ 	.word	0x00000018


	//----- nvinfo : EIATTR_FRAME_SIZE
	.align		4
.L_1:
        /*000c*/ 	.byte	0x04, 0x11
        /*000e*/ 	.short	(.L_3 - .L_2)
	.align		4
.L_2:
        /*0010*/ 	.word	index@(_Z11dense_esuhmIfEvPKT_S2_PS0_iPKi)
        /*0014*/ 	.word	0x00000000


	//----- nvinfo : EIATTR_REGCOUNT
	.align		4
.L_3:
        /*0018*/ 	.byte	0x04, 0x2f
        /*001a*/ 	.short	(.L_5 - .L_4)
	.align		4
.L_4:
        /*001c*/ 	.word	index@(_Z12dense_esuhm2IfEvPKT_S2_PS0_iPKi)
        /*0020*/ 	.word	0x00000016


	//----- nvinfo : EIATTR_FRAME_SIZE
	.align		4
.L_5:
        /*0024*/ 	.byte	0x04, 0x11
        /*0026*/ 	.short	(.L_7 - .L_6)
	.align		4
.L_6:
        /*0028*/ 	.word	index@(_Z12dense_esuhm2IfEvPKT_S2_PS0_iPKi)
        /*002c*/ 	.word	0x00000000


	//----- nvinfo : EIATTR_REGCOUNT
	.align		4
.L_7:
        /*0030*/ 	.byte	0x04, 0x2f
        /*0032*/ 	.short	(.L_9 - .L_8)
	.align		4
.L_8:
        /*0034*/ 	.word	index@(_Z12dense_esuhm3IfEvPKT_S2_PS0_iPKi)
        /*0038*/ 	.word	0x00000016


	//----- nvinfo : EIATTR_FRAME_SIZE
	.align		4
.L_9:
        /*003c*/ 	.byte	0x04, 0x11
        /*003e*/ 	.short	(.L_11 - .L_10)
	.align		4
.L_10:
        /*0040*/ 	.word	index@(_Z12dense_esuhm3IfEvPKT_S2_PS0_iPKi)
        /*0044*/ 	.word	0x00000000


	//----- nvinfo : EIATTR_MIN_STACK_SIZE
	.align		4
.L_11:
        /*0048*/ 	.byte	0x04, 0x12
        /*004a*/ 	.short	(.L_13 - .L_12)
	.align		4
.L_12:
        /*004c*/ 	.word	index@(_Z12dense_esuhm3IfEvPKT_S2_PS0_iPKi)
        /*0050*/ 	.word	0x00000000


	//----- nvinfo : EIATTR_MIN_STACK_SIZE
	.align		4
.L_13:
        /*0054*/ 	.byte	0x04, 0x12
        /*0056*/ 	.short	(.L_15 - .L_14)
	.align		4
.L_14:
        /*0058*/ 	.word	index@(_Z12dense_esuhm2IfEvPKT_S2_PS0_iPKi)
        /*005c*/ 	.word	0x00000000


	//----- nvinfo : EIATTR_MIN_STACK_SIZE
	.align		4
.L_15:
        /*0060*/ 	.byte	0x04, 0x12
        /*0062*/ 	.short	(.L_17 - .L_16)
	.align		4
.L_16:
        /*0064*/ 	.word	index@(_Z11dense_esuhmIfEvPKT_S2_PS0_iPKi)
        /*0068*/ 	.word	0x00000000
.L_17:


//--------------------- .nv.compat                --------------------------
	.section	.nv.compat,"",@"SHT_CUDA_COMPAT_INFO"
	.align	4
        /*0000*/ 	.byte	0x02, 0x09, 0x00, 0x00, 0x02, 0x02, 0x01, 0x00, 0x02, 0x05, 0x05, 0x00, 0x03, 0x07, 0x01, 0x01
        /*0010*/ 	.byte	0x02, 0x03, 0x00, 0x00, 0x02, 0x06, 0x01, 0x00, 0x04, 0x0b, 0x08, 0x00, 0x09, 0x00, 0x00, 0x00
        /*0020*/ 	.byte	0x00, 0x00, 0x00, 0x00


//--------------------- .nv.info._Z12dense_esuhm3IfEvPKT_S2_PS0_iPKi --------------------------
	.section	.nv.info._Z12dense_esuhm3IfEvPKT_S2_PS0_iPKi,"",@"SHT_CUDA_INFO"
	.sectionflags	@""
	.align	4


	//----- nvinfo : EIATTR_CUDA_API_VERSION
	.align		4
        /*0000*/ 	.byte	0x04, 0x37
        /*0002*/ 	.short	(.L_19 - .L_18)
.L_18:
        /*0004*/ 	.word	0x00000082


	//----- nvinfo : EIATTR_KPARAM_INFO
	.align		4
.L_19:
        /*0008*/ 	.byte	0x04, 0x17
        /*000a*/ 	.short	(.L_21 - .L_20)
.L_20:
        /*000c*/ 	.word	0x00000000
        /*0010*/ 	.short	0x0004
        /*0012*/ 	.short	0x0020
        /*0014*/ 	.byte	0x00, 0xf5, 0x21, 0x00


	//----- nvinfo : EIATTR_KPARAM_INFO
	.align		4
.L_21:
        /*0018*/ 	.byte	0x04, 0x17
        /*001a*/ 	.short	(.L_23 - .L_22)
.L_22:
        /*001c*/ 	.word	0x00000000
        /*0020*/ 	.short	0x0003
        /*0022*/ 	.short	0x0018
        /*0024*/ 	.byte	0x00, 0xf0, 0x11, 0x00


	//----- nvinfo : EIATTR_KPARAM_INFO
	.align		4
.L_23:
        /*0028*/ 	.byte	0x04, 0x17
        /*002a*/ 	.short	(.L_25 - .L_24)
.L_24:
        /*002c*/ 	.word	0x00000000
        /*0030*/ 	.short	0x0002
        /*0032*/ 	.short	0x0010
        /*0034*/ 	.byte	0x00, 0xf5, 0x21, 0x00


	//----- nvinfo : EIATTR_KPARAM_INFO
	.align		4
.L_25:
        /*0038*/ 	.byte	0x04, 0x17
        /*003a*/ 	.short	(.L_27 - .L_26)
.L_26:
        /*003c*/ 	.word	0x00000000
        /*0040*/ 	.short	0x0001
        /*0042*/ 	.short	0x0008
        /*0044*/ 	.byte	0x00, 0xf5, 0x21, 0x00


	//----- nvinfo : EIATTR_KPARAM_INFO
	.align		4
.L_27:
        /*0048*/ 	.byte	0x04, 0x17
        /*004a*/ 	.short	(.L_29 - .L_28)
.L_28:
        /*004c*/ 	.word	0x00000000
        /*0050*/ 	.short	0x0000
        /*0052*/ 	.short	0x0000
        /*0054*/ 	.byte	0x00, 0xf5, 0x21, 0x00


	//----- nvinfo : EIATTR_SPARSE_MMA_MASK
	.align		4
.L_29:
        /*0058*/ 	.byte	0x03, 0x50
        /*005a*/ 	.short	0x0000


	//----- nvinfo : EIATTR_MAXREG_COUNT
	.align		4
        /*005c*/ 	.byte	0x03, 0x1b
        /*005e*/ 	.short	0x00ff


	//----- nvinfo : EIATTR_MERCURY_ISA_VERSION
	.align		4
        /*0060*/ 	.byte	0x03, 0x5f
        /*0062*/ 	.short	0x0101


	//----- nvinfo : EIATTR_VRC_CTA_INIT_COUNT
	.align		4
        /*0064*/ 	.byte	0x02, 0x4a
	.zero		1
	.zero		1


	//----- nvinfo : EIATTR_EXIT_INSTR_OFFSETS
	.align		4
        /*0068*/ 	.byte	0x04, 0x1c
        /*006a*/ 	.short	(.L_31 - .L_30)


	//   ....[0]....
.L_30:
        /*006c*/ 	.word	0x00000090


	//   ....[1]....
        /*0070*/ 	.word	0x00000370


	//----- nvinfo : EIATTR_CRS_STACK_SIZE
	.align		4
.L_31:
        /*0074*/ 	.byte	0x04, 0x1e
        /*0076*/ 	.short	(.L_33 - .L_32)
.L_32:
        /*0078*/ 	.word	0x00000000


	//----- nvinfo : EIATTR_CBANK_PARAM_SIZE
	.align		4
.L_33:
        /*007c*/ 	.byte	0x03, 0x19
        /*007e*/ 	.short	0x0028


	//----- nvinfo : EIATTR_PARAM_CBANK
	.align		4
        /*0080*/ 	.byte	0x04, 0x0a
        /*0082*/ 	.short	(.L_35 - .L_34)
	.align		4
.L_34:
        /*0084*/ 	.word	index@(.nv.constant0._Z12dense_esuhm3IfEvPKT_S2_PS0_iPKi)
        /*0088*/ 	.short	0x0380
        /*008a*/ 	.short	0x0028


	//----- nvinfo : EIATTR_SW_WAR
	.align		4
.L_35:
        /*008c*/ 	.byte	0x04, 0x36
        /*008e*/ 	.short	(.L_37 - .L_36)
.L_36:
        /*0090*/ 	.word	0x00000008
.L_37:


//--------------------- .nv.info._Z12dense_esuhm2IfEvPKT_S2_PS0_iPKi --------------------------
	.section	.nv.info._Z12dense_esuhm2IfEvPKT_S2_PS0_iPKi,"",@"SHT_CUDA_INFO"
	.sectionflags	@""
	.align	4


	//----- nvinfo : EIATTR_CUDA_API_VERSION
	.align		4
        /*0000*/ 	.byte	0x04, 0x37
        /*0002*/ 	.short	(.L_39 - .L_38)
.L_38:
        /*0004*/ 	.word	0x00000082


	//----- nvinfo : EIATTR_KPARAM_INFO
	.align		4
.L_39:
        /*0008*/ 	.byte	0x04, 0x17
        /*000a*/ 	.short	(.L_41 - .L_40)
.L_40:
        /*000c*/ 	.word	0x00000000
        /*0010*/ 	.short	0x0004
        /*0012*/ 	.short	0x0020
        /*0014*/ 	.byte	0x00, 0xf5, 0x21, 0x00


	//----- nvinfo : EIATTR_KPARAM_INFO
	.align		4
.L_41:
        /*0018*/ 	.byte	0x04, 0x17
        /*001a*/ 	.short	(.L_43 - .L_42)
.L_42:
        /*001c*/ 	.word	0x00000000
        /*0020*/ 	.short	0x0003
        /*0022*/ 	.short	0x0018
        /*0024*/ 	.byte	0x00, 0xf0, 0x11, 0x00


	//----- nvinfo : EIATTR_KPARAM_INFO
	.align		4
.L_43:
        /*0028*/ 	.byte	0x04, 0x17
        /*002a*/ 	.short	(.L_45 - .L_44)
.L_44:
        /*002c*/ 	.word	0x00000000
        /*0030*/ 	.short	0x0002
        /*0032*/ 	.short	0x0010
        /*0034*/ 	.byte	0x00, 0xf5, 0x21, 0x00


	//----- nvinfo : EIATTR_KPARAM_INFO
	.align		4
.L_45:
        /*0038*/ 	.byte	0x04, 0x17
        /*003a*/ 	.short	(.L_47 - .L_46)
.L_46:
        /*003c*/ 	.word	0x00000000
        /*0040*/ 	.short	0x0001
        /*0042*/ 	.short	0x0008
        /*0044*/ 	.byte	0x00, 0xf5, 0x21, 0x00


	//----- nvinfo : EIATTR_KPARAM_INFO
	.align		4
.L_47:
        /*0048*/ 	.byte	0x04, 0x17
        /*004a*/ 	.short	(.L_49 - .L_48)
.L_48:
        /*004c*/ 	.word	0x00000000
        /*0050*/ 	.short	0x0000
        /*0052*/ 	.short	0x0000
        /*0054*/ 	.byte	0x00, 0xf5, 0x21, 0x00


	//----- nvinfo : EIATTR_SPARSE_MMA_MASK
	.align		4
.L_49:
        /*0058*/ 	.byte	0x03, 0x50
        /*005a*/ 	.short	0x0000


	//----- nvinfo : EIATTR_MAXREG_COUNT
	.align		4
        /*005c*/ 	.byte	0x03, 0x1b
        /*005e*/ 	.short	0x00ff


	//----- nvinfo : EIATTR_MERCURY_ISA_VERSION
	.align		4
        /*0060*/ 	.byte	0x03, 0x5f
        /*0062*/ 	.short	0x0101


	//----- nvinfo : EIATTR_VRC_CTA_INIT_COUNT
	.align		4
        /*0064*/ 	.byte	0x02, 0x4a
	.zero		1
	.zero		1


	//----- nvinfo : EIATTR_EXIT_INSTR_OFFSETS
	.align		4
        /*0068*/ 	.byte	0x04, 0x1c
        /*006a*/ 	.short	(.L_51 - .L_50)


	//   ....[0]....
.L_50:
        /*006c*/ 	.word	0x00000040


	//   ....[1]....
        /*0070*/ 	.word	0x00000270


	//----- nvinfo : EIATTR_CRS_STACK_SIZE
	.align		4
.L_51:
        /*0074*/ 	.byte	0x04, 0x1e
        /*0076*/ 	.short	(.L_53 - .L_52)
.L_52:
        /*0078*/ 	.word	0x00000000


	//----- nvinfo : EIATTR_CBANK_PARAM_SIZE
	.align		4
.L_53:
        /*007c*/ 	.byte	0x03, 0x19
        /*007e*/ 	.short	0x0028


	//----- nvinfo : EIATTR_PARAM_CBANK
	.align		4
        /*0080*/ 	.byte	0x04, 0x0a
        /*0082*/ 	.short	(.L_55 - .L_54)
	.align		4
.L_54:
        /*0084*/ 	.word	index@(.nv.constant0._Z12dense_esuhm2IfEvPKT_S2_PS0_iPKi)
        /*0088*/ 	.short	0x0380
        /*008a*/ 	.short	0x0028


	//----- nvinfo : EIATTR_SW_WAR
	.align		4
.L_55:
        /*008c*/ 	.byte	0x04, 0x36
        /*008e*/ 	.short	(.L_57 - .L_56)
.L_56:
        /*0090*/ 	.word	0x00000008
.L_57:


//--------------------- .nv.info._Z11dense_esuhmIfEvPKT_S2_PS0_iPKi --------------------------
	.section	.nv.info._Z11dense_esuhmIfEvPKT_S2_PS0_iPKi,"",@"SHT_CUDA_INFO"
	.sectionflags	@""
	.align	4


	//----- nvinfo : EIATTR_CUDA_API_VERSION
	.align		4
        /*0000*/ 	.byte	0x04, 0x37
        /*0002*/ 	.short	(.L_59 - .L_58)
.L_58:
        /*0004*/ 	.word	0x00000082


	//----- nvinfo : EIATTR_KPARAM_INFO
	.align		4
.L_59:
        /*0008*/ 	.byte	0x04, 0x17
        /*000a*/ 	.short	(.L_61 - .L_60)
.L_60:
        /*000c*/ 	.word	0x00000000
        /*0010*/ 	.short	0x0004
        /*0012*/ 	.short	0x0020
        /*0014*/ 	.byte	0x00, 0xf5, 0x21, 0x00


	//----- nvinfo : EIATTR_KPARAM_INFO
	.align		4
.L_61:
        /*0018*/ 	.byte	0x04, 0x17
        /*001a*/ 	.short	(.L_63 - .L_62)
.L_62:
        /*001c*/ 	.word	0x00000000
        /*0020*/ 	.short	0x0003
        /*0022*/ 	.short	0x0018
        /*0024*/ 	.byte	0x00, 0xf0, 0x11, 0x00


	//----- nvinfo : EIATTR_KPARAM_INFO
	.align		4
.L_63:
        /*0028*/ 	.byte	0x04, 0x17
        /*002a*/ 	.short	(.L_65 - .L_64)
.L_64:
        /*002c*/ 	.word	0x00000000
        /*0030*/ 	.short	0x0002
        /*0032*/ 	.short	0x0010
        /*0034*/ 	.byte	0x00, 0xf5, 0x21, 0x00


	//----- nvinfo : EIATTR_KPARAM_INFO
	.align		4
.L_65:
        /*0038*/ 	.byte	0x04, 0x17
        /*003a*/ 	.short	(.L_67 - .L_66)
.L_66:
        /*003c*/ 	.word	0x00000000
        /*0040*/ 	.short	0x0001
        /*0042*/ 	.short	0x0008
        /*0044*/ 	.byte	0x00, 0xf5, 0x21, 0x00


	//----- nvinfo : EIATTR_KPARAM_INFO
	.align		4
.L_67:
        /*0048*/ 	.byte	0x04, 0x17
        /*004a*/ 	.short	(.L_69 - .L_68)
.L_68:
        /*004c*/ 	.word	0x00000000
        /*0050*/ 	.short	0x0000
        /*0052*/ 	.short	0x0000
        /*0054*/ 	.byte	0x00, 0xf5, 0x21, 0x00


	//----- nvinfo : EIATTR_SPARSE_MMA_MASK
	.align		4
.L_69:
        /*0058*/ 	.byte	0x03, 0x50
        /*005a*/ 	.short	0x0000


	//----- nvinfo : EIATTR_MAXREG_COUNT
	.align		4
        /*005c*/ 	.byte	0x03, 0x1b
        /*005e*/ 	.short	0x00ff


	//----- nvinfo : EIATTR_MERCURY_ISA_VERSION
	.align		4
        /*0060*/ 	.byte	0x03, 0x5f
        /*0062*/ 	.short	0x0101


	//----- nvinfo : EIATTR_VRC_CTA_INIT_COUNT
	.align		4
        /*0064*/ 	.byte	0x02, 0x4a
	.zero		1
	.zero		1


	//----- nvinfo : EIATTR_EXIT_INSTR_OFFSETS
	.align		4
        /*0068*/ 	.byte	0x04, 0x1c
        /*006a*/ 	.short	(.L_71 - .L_70)


	//   ....[0]....
.L_70:
        /*006c*/ 	.word	0x00000040


	//   ....[1]....
        /*0070*/ 	.word	0x00000270


	//----- nvinfo : EIATTR_CRS_STACK_SIZE
	.align		4
.L_71:
        /*0074*/ 	.byte	0x04, 0x1e
        /*0076*/ 	.short	(.L_73 - .L_72)
.L_72:
        /*0078*/ 	.word	0x00000000


	//----- nvinfo : EIATTR_CBANK_PARAM_SIZE
	.align		4
.L_73:
        /*007c*/ 	.byte	0x03, 0x19
        /*007e*/ 	.short	0x0028


	//----- nvinfo : EIATTR_PARAM_CBANK
	.align		4
        /*0080*/ 	.byte	0x04, 0x0a
        /*0082*/ 	.short	(.L_75 - .L_74)
	.align		4
.L_74:
        /*0084*/ 	.word	index@(.nv.constant0._Z11dense_esuhmIfEvPKT_S2_PS0_iPKi)
        /*0088*/ 	.short	0x0380
        /*008a*/ 	.short	0x0028


	//----- nvinfo : EIATTR_SW_WAR
	.align		4
.L_75:
        /*008c*/ 	.byte	0x04, 0x36
        /*008e*/ 	.short	(.L_77 - .L_76)
.L_76:
        /*0090*/ 	.word	0x00000008
.L_77:


//--------------------- .nv.callgraph             --------------------------
	.section	.nv.callgraph,"",@"SHT_CUDA_CALLGRAPH"
	.align	4
	.sectionentsize	8
	.align		4
        /*0000*/ 	.word	0x00000000
	.align		4
        /*0004*/ 	.word	0xffffffff
	.align		4
        /*0008*/ 	.word	0x00000000
	.align		4
        /*000c*/ 	.word	0xfffffffe
	.align		4
        /*0010*/ 	.word	0x00000000
	.align		4
        /*0014*/ 	.word	0xfffffffd
	.align		4
        /*0018*/ 	.word	0x00000000
	.align		4
        /*001c*/ 	.word	0xfffffffc


//--------------------- .text._Z12dense_esuhm3IfEvPKT_S2_PS0_iPKi --------------------------
	.section	.text._Z12dense_esuhm3IfEvPKT_S2_PS0_iPKi,"ax",@progbits
	.align	128
        .global         _Z12dense_esuhm3IfEvPKT_S2_PS0_iPKi
        .type           _Z12dense_esuhm3IfEvPKT_S2_PS0_iPKi,@function
        .size           _Z12dense_esuhm3IfEvPKT_S2_PS0_iPKi,(.L_x_14 - _Z12dense_esuhm3IfEvPKT_S2_PS0_iPKi)
        .other          _Z12dense_esuhm3IfEvPKT_S2_PS0_iPKi,@"STO_CUDA_ENTRY STV_DEFAULT"
_Z12dense_esuhm3IfEvPKT_S2_PS0_iPKi:
.text._Z12dense_esuhm3IfEvPKT_S2_PS0_iPKi:
[----:B------:R-:W-:Y:S01]  /*0000*/  LDC R1, c[0x0][0x37c] ;  /* 0x0000df00ff017b82 */ /* 0x000fe20000000800 */
[----:B------:R-:W0:Y:S07]  /*0010*/  S2R R0, SR_CTAID.X ;  /* 0x0000000000007919 */ /* 0x000e2e0000002500 */
[----:B------:R-:W0:Y:S01]  /*0020*/  LDC.64 R2, c[0x0][0x3a0] ;  /* 0x0000e800ff027b82 */ /* 0x000e220000000a00 */
[----:B------:R-:W1:Y:S01]  /*0030*/  LDCU.64 UR6, c[0x0][0x358] ;  /* 0x00006b00ff0677ac */ /* 0x000e620008000a00 */
[----:B0-----:R-:W-:-:S05]  /*0040*/  IMAD.WIDE.U32 R2, R0, 0x4, R2 ;  /* 0x0000000400027825 */ /* 0x001fca00078e0002 */
[----:B-1----:R-:W2:Y:S04]  /*0050*/  LDG.E.CONSTANT R8, desc[UR6][R2.64] ;  /* 0x0000000602087981 */ /* 0x002ea8000c1e9900 */
[----:B------:R-:W2:Y:S02]  /*0060*/  LDG.E.CONSTANT R9, desc[UR6][R2.64+0x4] ;  /* 0x0000040602097981 */ /* 0x000ea4000c1e9900 */
[----:B--2---:R-:W-:-:S05]  /*0070*/  IMAD.IADD R9, R9, 0x1, -R8 ;  /* 0x0000000109097824 */ /* 0x004fca00078e0a08 */
[----:B------:R-:W-:-:S13]  /*0080*/  ISETP.GE.AND P0, PT, R9, 0x1, PT ;  /* 0x000000010900780c */ /* 0x000fda0003f06270 */
[----:B------:R-:W-:Y:S05]  /*0090*/  @!P0 EXIT ;  /* 0x000000000000894d */ /* 0x000fea0003800000 */
[----:B------:R-:W0:Y:S01]  /*00a0*/  S2R R18, SR_TID.X ;  /* 0x0000000000127919 */ /* 0x000e220000002100 */
[----:B------:R-:W1:Y:S01]  /*00b0*/  LDC R11, c[0x0][0x398] ;  /* 0x0000e600ff0b7b82 */ /* 0x000e620000000800 */
[----:B------:R-:W2:Y:S01]  /*00c0*/  LDCU UR5, c[0x0][0x360] ;  /* 0x00006c00ff0577ac */ /* 0x000ea20008000800 */
[----:B------:R-:W-:-:S06]  /*00d0*/  UMOV UR4, URZ ;  /* 0x000000ff00047c82 */ /* 0x000fcc0008000000 */
[----:B------:R-:W3:Y:S08]  /*00e0*/  LDC.64 R2, c[0x0][0x380] ;  /* 0x0000e000ff027b82 */ /* 0x000ef00000000a00 */
[----:B------:R-:W4:Y:S08]  /*00f0*/  LDC.64 R4, c[0x0][0x388] ;  /* 0x0000e200ff047b82 */ /* 0x000f300000000a00 */
[----:B--2---:R-:W0:Y:S02]  /*0100*/  LDC.64 R6, c[0x0][0x390] ;  /* 0x0000e400ff067b82 */ /* 0x004e240000000a00 */
.L_x_2:
[----:B0-----:R-:W-:Y:S01]  /*0110*/  VIADD R16, R18, UR4 ;  /* 0x0000000412107c36 */ /* 0x001fe20008000000 */
[----:B------:R-:W-:Y:S01]  /*0120*/  UIADD3 UR4, UPT, UPT, UR5, UR4, URZ ;  /* 0x0000000405047290 */ /* 0x000fe2000fffe0ff */
[----:B------:R-:W-:Y:S03]  /*0130*/  BSSY.RECONVERGENT B0, `(.L_x_0) ;  /* 0x0000022000007945 */ /* 0x000fe60003800200 */
[----:B------:R-:W-:Y:S02]  /*0140*/  ISETP.GE.AND P1, PT, R16, R9, PT ;  /* 0x000000091000720c */ /* 0x000fe40003f26270 */
[----:B------:R-:W-:-:S11]  /*0150*/  ISETP.LE.AND P0, PT, R9, UR4, PT ;  /* 0x0000000409007c0c */ /* 0x000fd6000bf03270 */
[----:B------:R-:W-:Y:S05]  /*0160*/  @P1 BRA `(.L_x_1) ;  /* 0x0000000000781947 */ /* 0x000fea0003800000 */
[----:B-1----:R-:W-:Y:S02]  /*0170*/  IABS R15, R11 ;  /* 0x0000000b000f7213 */ /* 0x002fe40000000000 */
[----:B------:R-:W-:Y:S02]  /*0180*/  ISETP.GE.AND P3, PT, R16, RZ, PT ;  /* 0x000000ff1000720c */ /* 0x000fe40003f66270 */
[----:B------:R-:W0:Y:S08]  /*0190*/  I2F.RP R10, R15 ;  /* 0x0000000f000a7306 */ /* 0x000e300000209400 */
[----:B0-----:R-:W0:Y:S02]  /*01a0*/  MUFU.RCP R10, R10 ;  /* 0x0000000a000a7308 */ /* 0x001e240000001000 */
[----:B0-----:R-:W-:-:S06]  /*01b0*/  IADD3 R12, PT, PT, R10, 0xffffffe, RZ ;  /* 0x0ffffffe0a0c7810 */ /* 0x001fcc0007ffe0ff */
[----:B------:R0:W1:Y:S02]  /*01c0*/  F2I.FTZ.U32.TRUNC.NTZ R13, R12 ;  /* 0x0000000c000d7305 */ /* 0x000064000021f000 */
[----:B0-----:R-:W-:Y:S02]  /*01d0*/  HFMA2 R12, -RZ, RZ, 0, 0 ;  /* 0x00000000ff0c7431 */ /* 0x001fe400000001ff */
[----:B-1----:R-:W-:-:S04]  /*01e0*/  IMAD.MOV R14, RZ, RZ, -R13 ;  /* 0x000000ffff0e7224 */ /* 0x002fc800078e0a0d */
[----:B------:R-:W-:Y:S01]  /*01f0*/  IMAD R17, R14, R15, RZ ;  /* 0x0000000f0e117224 */ /* 0x000fe200078e02ff */
[----:B------:R-:W-:-:S03]  /*0200*/  IABS R14, R16 ;  /* 0x00000010000e7213 */ /* 0x000fc60000000000 */
[----:B------:R-:W-:Y:S01]  /*0210*/  IMAD.HI.U32 R13, R13, R17, R12 ;  /* 0x000000110d0d7227 */ /* 0x000fe200078e000c */
[----:B------:R-:W-:-:S05]  /*0220*/  IADD3 R17, PT, PT, R8, R16, RZ ;  /* 0x0000001008117210 */ /* 0x000fca0007ffe0ff */
[----:B------:R-:W-:-:S04]  /*0230*/  IMAD.HI.U32 R13, R13, R14, RZ ;  /* 0x0000000e0d0d7227 */ /* 0x000fc800078e00ff */
[----:B------:R-:W-:-:S04]  /*0240*/  IMAD.MOV R13, RZ, RZ, -R13 ;  /* 0x000000ffff0d7224 */ /* 0x000fc800078e0a0d */
[----:B------:R-:W-:Y:S02]  /*0250*/  IMAD R10, R15, R13, R14 ;  /* 0x0000000d0f0a7224 */ /* 0x000fe400078e020e */
[----:B---3--:R-:W-:-:S03]  /*0260*/  IMAD.WIDE R12, R17, 0x4, R2 ;  /* 0x00000004110c7825 */ /* 0x008fc600078e0202 */
[----:B------:R-:W-:-:S03]  /*0270*/  ISETP.GT.U32.AND P1, PT, R15, R10, PT ;  /* 0x0000000a0f00720c */ /* 0x000fc60003f24070 */
[----:B------:R-:W2:Y:S10]  /*0280*/  LDG.E.CONSTANT R13, desc[UR6][R12.64] ;  /* 0x000000060c0d7981 */ /* 0x000eb4000c1e9900 */
[----:B------:R-:W-:-:S02]  /*0290*/  @!P1 IADD3 R10, PT, PT, R10, -R15, RZ ;  /* 0x8000000f0a0a9210 */ /* 0x000fc40007ffe0ff */
[----:B------:R-:W-:Y:S02]  /*02a0*/  ISETP.NE.AND P1, PT, R11, RZ, PT ;  /* 0x000000ff0b00720c */ /* 0x000fe40003f25270 */
[----:B------:R-:W-:-:S13]  /*02b0*/  ISETP.GT.U32.AND P2, PT, R15, R10, PT ;  /* 0x0000000a0f00720c */ /* 0x000fda0003f44070 */
[----:B------:R-:W-:-:S05]  /*02c0*/  @!P2 IMAD.IADD R10, R10, 0x1, -R15 ;  /* 0x000000010a0aa824 */ /* 0x000fca00078e0a0f */
[----:B------:R-:W-:Y:S02]  /*02d0*/  @!P3 IADD3 R10, PT, PT, -R10, RZ, RZ ;  /* 0x000000ff0a0ab210 */ /* 0x000fe40007ffe1ff */
[----:B------:R-:W-:-:S05]  /*02e0*/  @!P1 LOP3.LUT R10, RZ, R11, RZ, 0x33, !PT ;  /* 0x0000000bff0a9212 */ /* 0x000fca00078e33ff */
[----:B------:R-:W-:-:S04]  /*02f0*/  IMAD R15, R0, R11, R10 ;  /* 0x0000000b000f7224 */ /* 0x000fc800078e020a */
[----:B----4-:R-:W-:-:S06]  /*0300*/  IMAD.WIDE R14, R15, 0x4, R4 ;  /* 0x000000040f0e7825 */ /* 0x010fcc00078e0204 */
[----:B------:R-:W2:Y:S01]  /*0310*/  LDG.E.CONSTANT R14, desc[UR6][R14.64] ;  /* 0x000000060e0e7981 */ /* 0x000ea2000c1e9900 */
[----:B------:R-:W-:-:S04]  /*0320*/  IMAD.WIDE R16, R17, 0x4, R6 ;  /* 0x0000000411107825 */ /* 0x000fc800078e0206 */
[----:B--2---:R-:W-:-:S05]  /*0330*/  FADD R19, R13, R14 ;  /* 0x0000000e0d137221 */ /* 0x004fca0000000000 */
[----:B------:R0:W-:Y:S02]  /*0340*/  STG.E desc[UR6][R16.64], R19 ;  /* 0x0000001310007986 */ /* 0x0001e4000c101906 */
.L_x_1:
[----:B------:R-:W-:Y:S05]  /*0350*/  BSYNC.RECONVERGENT B0 ;  /* 0x0000000000007941 */ /* 0x000fea0003800200 */
.L_x_0:
[----:B------:R-:W-:Y:S05]  /*0360*/  @!P0 BRA `(.L_x_2) ;  /* 0xfffffffc00688947 */ /* 0x000fea000383ffff */
[----:B------:R-:W-:Y:S05]  /*0370*/  EXIT ;  /* 0x000000000000794d */ /* 0x000fea0003800000 */
.L_x_3:
[----:B------:R-:W-:-:S00]  /*0380*/  BRA `(.L_x_3) ;  /* 0xfffffffc00fc7947 */ /* 0x000fc0000383ffff */
[----:B------:R-:W-:-:S00]  /*0390*/  NOP ;  /* 0x0000000000007918 */ /* 0x000fc00000000000 */
        /* <DEDUP_REMOVED lines=14> */
.L_x_14:


//--------------------- .text._Z12dense_esuhm2IfEvPKT_S2_PS0_iPKi --------------------------
	.section	.text._Z12dense_esuhm2IfEvPKT_S2_PS0_iPKi,"ax",@progbits
	.align	128
        .global         _Z12dense_esuhm2IfEvPKT_S2_PS0_iPKi
        .type           _Z12dense_esuhm2IfEvPKT_S2_PS0_iPKi,@function
        .size           _Z12dense_esuhm2IfEvPKT_S2_PS0_iPKi,(.L_x_15 - _Z12dense_esuhm2IfEvPKT_S2_PS0_iPKi)
        .other          _Z12dense_esuhm2IfEvPKT_S2_PS0_iPKi,@"STO_CUDA_ENTRY STV_DEFAULT"
_Z12dense_esuhm2IfEvPKT_S2_PS0_iPKi:
.text._Z12dense_esuhm2IfEvPKT_S2_PS0_iPKi:
[----:B------:R-:W-:Y:S01]  /*0000*/  LDC R1, c[0x0][0x37c] ;  /* 0x0000df00ff017b82 */ /* 0x000fe20000000800 */
[----:B------:R-:W0:Y:S01]  /*0010*/  S2R R11, SR_TID.X ;  /* 0x00000000000b7919 */ /* 0x000e220000002100 */
[----:B------:R-:W0:Y:S02]  /*0020*/  LDCU UR4, c[0x0][0x398] ;  /* 0x00007300ff0477ac */ /* 0x000e240008000800 */
[----:B0-----:R-:W-:-:S13]  /*0030*/  ISETP.GE.AND P0, PT, R11, UR4, PT ;  /* 0x000000040b007c0c */ /* 0x001fda000bf06270 */
[----:B------:R-:W-:Y:S05]  /*0040*/  @P0 EXIT ;  /* 0x000000000000094d */ /* 0x000fea0003800000 */
[----:B------:R-:W0:Y:S01]  /*0050*/  S2R R12, SR_CTAID.X ;  /* 0x00000000000c7919 */ /* 0x000e220000002500 */
[----:B------:R-:W0:Y:S01]  /*0060*/  LDC.64 R2, c[0x0][0x3a0] ;  /* 0x0000e800ff027b82 */ /* 0x000e220000000a00 */
[----:B------:R-:W1:Y:S01]  /*0070*/  LDCU.64 UR4, c[0x0][0x358] ;  /* 0x00006b00ff0477ac */ /* 0x000e620008000a00 */
[----:B0-----:R-:W-:-:S05]  /*0080*/  IMAD.WIDE.U32 R2, R12, 0x4, R2 ;  /* 0x000000040c027825 */ /* 0x001fca00078e0002 */
[----:B-1----:R-:W2:Y:S04]  /*0090*/  LDG.E.CONSTANT R0, desc[UR4][R2.64] ;  /* 0x0000000402007981 */ /* 0x002ea8000c1e9900 */
[----:B------:R-:W2:Y:S01]  /*00a0*/  LDG.E.CONSTANT R5, desc[UR4][R2.64+0x4] ;  /* 0x0000040402057981 */ /* 0x000ea2000c1e9900 */
[----:B------:R-:W0:Y:S02]  /*00b0*/  LDCU UR6, c[0x0][0x360] ;  /* 0x00006c00ff0677ac */ /* 0x000e240008000800 */
[----:B0-2---:R-:W-:-:S07]  /*00c0*/  IADD3 R10, PT, PT, -R0, R5, RZ ;  /* 0x00000005000a7210 */ /* 0x005fce0007ffe1ff */
.L_x_7:
[----:B------:R-:W-:Y:S01]  /*00d0*/  ISETP.GE.AND P0, PT, R11, R10, PT ;  /* 0x0000000a0b00720c */ /* 0x000fe20003f06270 */
[----:B------:R-:W-:-:S12]  /*00e0*/  BSSY.RECONVERGENT B0, `(.L_x_4) ;  /* 0x0000014000007945 */ /* 0x000fd80003800200 */
[----:B--2---:R-:W-:Y:S05]  /*00f0*/  @P0 BRA `(.L_x_5) ;  /* 0x0000000000480947 */ /* 0x004fea0003800000 */
[----:B------:R-:W0:Y:S08]  /*0100*/  LDC R14, c[0x0][0x398] ;  /* 0x0000e600ff0e7b82 */ /* 0x000e300000000800 */
[----:B------:R-:W1:Y:S08]  /*0110*/  LDC.64 R2, c[0x0][0x388] ;  /* 0x0000e200ff027b82 */ /* 0x000e700000000a00 */
[----:B------:R-:W2:Y:S01]  /*0120*/  LDC.64 R6, c[0x0][0x390] ;  /* 0x0000e400ff067b82 */ /* 0x000ea20000000a00 */
[----:B0-----:R-:W-:-:S07]  /*0130*/  IMAD R5, R12, R14, R11 ;  /* 0x0000000e0c057224 */ /* 0x001fce00078e020b */
[----:B------:R-:W0:Y:S01]  /*0140*/  LDC.64 R8, c[0x0][0x380] ;  /* 0x0000e000ff087b82 */ /* 0x000e220000000a00 */
[----:B-1----:R-:W-:-:S05]  /*0150*/  IMAD.WIDE R2, R5, 0x4, R2 ;  /* 0x0000000405027825 */ /* 0x002fca00078e0202 */
[----:B------:R1:W5:Y:S01]  /*0160*/  LDG.E.CONSTANT R19, desc[UR4][R2.64] ;  /* 0x0000000402137981 */ /* 0x000362000c1e9900 */
[-C--:B------:R-:W-:Y:S02]  /*0170*/  IADD3 R13, PT, PT, R0, R11.reuse, RZ ;  /* 0x0000000b000d7210 */ /* 0x080fe40007ffe0ff */
[----:B--2---:R-:W-:-:S07]  /*0180*/  MOV R15, R11 ;  /* 0x0000000b000f7202 */ /* 0x004fce0000000f00 */
.L_x_6:
[----:B0-----:R-:W-:-:S06]  /*0190*/  IMAD.WIDE R4, R13, 0x4, R8 ;  /* 0x000000040d047825 */ /* 0x001fcc00078e0208 */
[----:B--2---:R-:W2:Y:S01]  /*01a0*/  LDG.E.CONSTANT R4, desc[UR4][R4.64] ;  /* 0x0000000404047981 */ /* 0x004ea2000c1e9900 */
[C---:B-1----:R-:W-:Y:S01]  /*01b0*/  IMAD.WIDE R2, R13.reuse, 0x4, R6 ;  /* 0x000000040d027825 */ /* 0x042fe200078e0206 */
[----:B------:R-:W-:-:S03]  /*01c0*/  IADD3 R13, PT, PT, R13, R14, RZ ;  /* 0x0000000e0d0d7210 */ /* 0x000fc60007ffe0ff */
[----:B------:R-:W-:-:S05]  /*01d0*/  IMAD.IADD R15, R15, 0x1, R14 ;  /* 0x000000010f0f7824 */ /* 0x000fca00078e020e */
[----:B------:R-:W-:Y:S01]  /*01e0*/  ISETP.GE.AND P0, PT, R15, R10, PT ;  /* 0x0000000a0f00720c */ /* 0x000fe20003f06270 */
[----:B--2--5:R-:W-:-:S05]  /*01f0*/  FADD R17, R19, R4 ;  /* 0x0000000413117221 */ /* 0x024fca0000000000 */
[----:B------:R2:W-:Y:S07]  /*0200*/  STG.E desc[UR4][R2.64], R17 ;  /* 0x0000001102007986 */ /* 0x0005ee000c101904 */
[----:B------:R-:W-:Y:S05]  /*0210*/  @!P0 BRA `(.L_x_6) ;  /* 0xfffffffc00dc8947 */ /* 0x000fea000383ffff */
.L_x_5:
[----:B------:R-:W-:Y:S05]  /*0220*/  BSYNC.RECONVERGENT B0 ;  /* 0x0000000000007941 */ /* 0x000fea0003800200 */
.L_x_4:
[----:B------:R-:W0:Y:S01]  /*0230*/  LDCU UR7, c[0x0][0x398] ;  /* 0x00007300ff0777ac */ /* 0x000e220008000800 */
[----:B------:R-:W-:-:S05]  /*0240*/  VIADD R11, R11, UR6 ;  /* 0x000000060b0b7c36 */ /* 0x000fca0008000000 */
[----:B0-----:R-:W-:-:S13]  /*0250*/  ISETP.GE.AND P0, PT, R11, UR7, PT ;  /* 0x000000070b007c0c */ /* 0x001fda000bf06270 */
[----:B------:R-:W-:Y:S05]  /*0260*/  @!P0 BRA `(.L_x_7) ;  /* 0xfffffffc00988947 */ /* 0x000fea000383ffff */
[----:B------:R-:W-:Y:S05]  /*0270*/  EXIT ;  /* 0x000000000000794d */ /* 0x000fea0003800000 */
.L_x_8:
        /* <DEDUP_REMOVED lines=16> */
.L_x_15:


//--------------------- .text._Z11dense_esuhmIfEvPKT_S2_PS0_iPKi --------------------------
	.section	.text._Z11dense_esuhmIfEvPKT_S2_PS0_iPKi,"ax",@progbits
	.align	128
        .global         _Z11dense_esuhmIfEvPKT_S2_PS0_iPKi
        .type           _Z11dense_esuhmIfEvPKT_S2_PS0_iPKi,@function
        .size           _Z11dense_esuhmIfEvPKT_S2_PS0_iPKi,(.L_x_16 - _Z11dense_esuhmIfEvPKT_S2_PS0_iPKi)
        .other          _Z11dense_esuhmIfEvPKT_S2_PS0_iPKi,@"STO_CUDA_ENTRY STV_DEFAULT"
_Z11dense_esuhmIfEvPKT_S2_PS0_iPKi:
.text._Z11dense_esuhmIfEvPKT_S2_PS0_iPKi:
        /* <DEDUP_REMOVED lines=12> */
[----:B0-2---:R-:W-:-:S07]  /*00c0*/  IADD3 R0, PT, PT, R0, -R11, RZ ;  /* 0x8000000b00007210 */ /* 0x005fce0007ffe0ff */
.L_x_12:
        /* <DEDUP_REMOVED lines=12> */
.L_x_11:
        /* <DEDUP_REMOVED lines=9> */
.L_x_10:
[----:B------:R-:W-:Y:S05]  /*0220*/  BSYNC.RECONVERGENT B0 ;  /* 0x0000000000007941 */ /* 0x000fea0003800200 */
.L_x_9:
[----:B------:R-:W0:Y:S01]  /*0230*/  LDCU UR7, c[0x0][0x398] ;  /* 0x00007300ff0777ac */ /* 0x000e220008000800 */
[----:B------:R-:W-:-:S05]  /*0240*/  VIADD R10, R10, UR6 ;  /* 0x000000060a0a7c36 */ /* 0x000fca0008000000 */
[----:B0-----:R-:W-:-:S13]  /*0250*/  ISETP.GE.AND P0, PT, R10, UR7, PT ;  /* 0x000000070a007c0c */ /* 0x001fda000bf06270 */
[----:B------:R-:W-:Y:S05]  /*0260*/  @!P0 BRA `(.L_x_12) ;  /* 0xfffffffc00988947 */ /* 0x000fea000383ffff */
[----:B------:R-:W-:Y:S05]  /*0270*/  EXIT ;  /* 0x000000000000794d */ /* 0x000fea0003800000 */
.L_x_13:
        /* <DEDUP_REMOVED lines=16> */
.L_x_16:


//--------------------- .nv.shared.reserved.0     --------------------------
	.section	.nv.shared.reserved.0,"aw",@nobits
	.weak		__nv_reservedSMEM_offset_0_alias
	.size		__nv_reservedSMEM_offset_0_alias, 0, 64
	.other		__nv_reservedSMEM_offset_0_alias,@"STO_CUDA_RESERVED_SHARED STV_DEFAULT"
__nv_reservedSMEM_offset_0_alias:
	.zero		0
	.zero		64


//--------------------- .nv.constant0._Z12dense_esuhm3IfEvPKT_S2_PS0_iPKi --------------------------
	.section	.nv.constant0._Z12dense_esuhm3IfEvPKT_S2_PS0_iPKi,"a",@progbits
	.sectionflags	@""
	.align	4
.nv.constant0._Z12dense_esuhm3IfEvPKT_S2_PS0_iPKi:
	.zero		936


//--------------------- .nv.constant0._Z12dense_esuhm2IfEvPKT_S2_PS0_iPKi --------------------------
	.section	.nv.constant0._Z12dense_esuhm2IfEvPKT_S2_PS0_iPKi,"a",@progbits
	.sectionflags	@""
	.align	4
.nv.constant0._Z12dense_esuhm2IfEvPKT_S2_PS0_iPKi:
	.zero		936


//--------------------- .nv.constant0._Z11dense_esuhmIfEvPKT_S2_PS0_iPKi --------------------------
	.section	.nv.constant0._Z11dense_esuhmIfEvPKT_S2_PS0_iPKi,"a",@progbits
	.sectionflags	@""
	.align	4
.nv.constant0._Z11dense_esuhmIfEvPKT_S2_PS0_iPKi:
	.zero		936


//--------------------- SYMBOLS --------------------------

	.type		.nv.reservedSmem.offset0,@object
	.size		.nv.reservedSmem.offset0,0x4
